//
// Generated by NVIDIA NVVM Compiler
//
// Compiler Build ID: CL-36424714
// Cuda compilation tools, release 13.0, V13.0.88
// Based on NVVM 20.0.0
//

.version 9.0
.target sm_100
.address_size 64

	// .globl	bitonic_sort_step

.visible .entry bitonic_sort_step(
	.param .u64 .ptr .align 1 bitonic_sort_step_param_0,
	.param .u32 bitonic_sort_step_param_1,
	.param .u32 bitonic_sort_step_param_2
)
{
	.reg .pred 	%p<5>;
	.reg .b32 	%r<9>;
	.reg .b32 	%f<5>;
	.reg .b64 	%rd<11>;

	ld.param.u64 	%rd6, [bitonic_sort_step_param_0];
	ld.param.u32 	%r4, [bitonic_sort_step_param_1];
	ld.param.u32 	%r3, [bitonic_sort_step_param_2];
	cvta.to.global.u64 	%rd1, %rd6;
	mov.u32 	%r5, %tid.x;
	mov.u32 	%r6, %ntid.x;
	mov.u32 	%r7, %ctaid.x;
	mad.lo.s32 	%r1, %r6, %r7, %r5;
	xor.b32  	%r2, %r4, %r1;
	setp.le.u32 	%p1, %r2, %r1;
	@%p1 bra 	$L__BB0_6;
	and.b32  	%r8, %r3, %r1;
	setp.ne.s32 	%p2, %r8, 0;
	@%p2 bra 	$L__BB0_4;
	mul.wide.u32 	%rd9, %r1, 4;
	add.s64 	%rd2, %rd1, %rd9;
	ld.global.f32 	%f1, [%rd2];
	mul.wide.u32 	%rd10, %r2, 4;
	add.s64 	%rd3, %rd1, %rd10;
	ld.global.f32 	%f2, [%rd3];
	setp.leu.f32 	%p4, %f1, %f2;
	@%p4 bra 	$L__BB0_6;
	st.global.f32 	[%rd2], %f2;
	st.global.f32 	[%rd3], %f1;
	bra.uni 	$L__BB0_6;
$L__BB0_4:
	mul.wide.u32 	%rd7, %r1, 4;
	add.s64 	%rd4, %rd1, %rd7;
	ld.global.f32 	%f3, [%rd4];
	mul.wide.u32 	%rd8, %r2, 4;
	add.s64 	%rd5, %rd1, %rd8;
	ld.global.f32 	%f4, [%rd5];
	setp.geu.f32 	%p3, %f3, %f4;
	@%p3 bra 	$L__BB0_6;
	st.global.f32 	[%rd4], %f4;
	st.global.f32 	[%rd5], %f3;
$L__BB0_6:
	ret;

}


// ===== COMPILED SASS (sm_100) =====

	.target	sm_100

	.elftype	@"ET_EXEC"


//--------------------- .note.nv.tkinfo           --------------------------
	.section	.note.nv.tkinfo,"",@"SHT_NOTE"
	.sectionflags	@"SHF_NOTE_NV_TKINFO"
	.tkinfo
        /*0018*/ 	.word	0x00000002
        /*0030*/ 	.string	""
        /*0030*/ 	.string	"ptxas"
        /*0030*/ 	.string	"Cuda compilation tools, release 13.0, V13.0.88"
        /*0030*/ 	.string	"Build cuda_13.0.r13.0/compiler.36424714_0"
        /*0030*/ 	.string	"-arch sm_100 -m 64 "



//--------------------- .note.nv.cuinfo           --------------------------
	.section	.note.nv.cuinfo,"",@"SHT_NOTE"
	.sectionflags	@"SHF_NOTE_NV_CUINFO"
        /*0018*/ 	.short	0x0002
        /*001a*/ 	.short	0x0064
        /*001c*/ 	.short	0x0082
	.zero		2


//--------------------- .nv.info                  --------------------------
	.section	.nv.info,"",@"SHT_CUDA_INFO"
	.align	4


	//----- nvinfo : EIATTR_REGCOUNT
	.align		4
        /*0000*/ 	.byte	0x04, 0x2f
        /*0002*/ 	.short	(.L_1 - .L_0)
	.align		4
.L_0:
        /*0004*/ 	.word	index@(bitonic_sort_step)
        /*0008*/ 	.word	0x0000000c


	//----- nvinfo : EIATTR_FRAME_SIZE
	.align		4
.L_1:
        /*000c*/ 	.byte	0x04, 0x11
        /*000e*/ 	.short	(.L_3 - .L_2)
	.align		4
.L_2:
        /*0010*/ 	.word	index@(bitonic_sort_step)
        /*0014*/ 	.word	0x00000000


	//----- nvinfo : EIATTR_MIN_STACK_SIZE
	.align		4
.L_3:
        /*0018*/ 	.byte	0x04, 0x12
        /*001a*/ 	.short	(.L_5 - .L_4)
	.align		4
.L_4:
        /*001c*/ 	.word	index@(bitonic_sort_step)
        /*0020*/ 	.word	0x00000000
.L_5:


//--------------------- .nv.compat                --------------------------
	.section	.nv.compat,"",@"SHT_CUDA_COMPAT_INFO"
	.align	4
        /*0000*/ 	.byte	0x02, 0x09, 0x00, 0x00, 0x02, 0x02, 0x01, 0x00, 0x02, 0x05, 0x05, 0x00, 0x03, 0x07, 0x01, 0x01
        /*0010*/ 	.byte	0x02, 0x03, 0x00, 0x00, 0x02, 0x06, 0x01, 0x00, 0x04, 0x0b, 0x08, 0x00, 0x09, 0x00, 0x00, 0x00
        /*0020*/ 	.byte	0x00, 0x00, 0x00, 0x00


//--------------------- .nv.info.bitonic_sort_step --------------------------
	.section	.nv.info.bitonic_sort_step,"",@"SHT_CUDA_INFO"
	.sectionflags	@""
	.align	4


	//----- nvinfo : EIATTR_CUDA_API_VERSION
	.align		4
        /*0000*/ 	.byte	0x04, 0x37
        /*0002*/ 	.short	(.L_7 - .L_6)
.L_6:
        /*0004*/ 	.word	0x00000082


	//----- nvinfo : EIATTR_KPARAM_INFO
	.align		4
.L_7:
        /*0008*/ 	.byte	0x04, 0x17
        /*000a*/ 	.short	(.L_9 - .L_8)
.L_8:
        /*000c*/ 	.word	0x00000000
        /*0010*/ 	.short	0x0002
        /*0012*/ 	.short	0x000c
        /*0014*/ 	.byte	0x00, 0xf0, 0x11, 0x00


	//----- nvinfo : EIATTR_KPARAM_INFO
	.align		4
.L_9:
        /*0018*/ 	.byte	0x04, 0x17
        /*001a*/ 	.short	(.L_11 - .L_10)
.L_10:
        /*001c*/ 	.word	0x00000000
        /*0020*/ 	.short	0x0001
        /*0022*/ 	.short	0x0008
        /*0024*/ 	.byte	0x00, 0xf0, 0x11, 0x00


	//----- nvinfo : EIATTR_KPARAM_INFO
	.align		4
.L_11:
        /*0028*/ 	.byte	0x04, 0x17
        /*002a*/ 	.short	(.L_13 - .L_12)
.L_12:
        /*002c*/ 	.word	0x00000000
        /*0030*/ 	.short	0x0000
        /*0032*/ 	.short	0x0000
        /*0034*/ 	.byte	0x00, 0xf5, 0x21, 0x00


	//----- nvinfo : EIATTR_SPARSE_MMA_MASK
	.align		4
.L_13:
        /*0038*/ 	.byte	0x03, 0x50
        /*003a*/ 	.short	0x0000


	//----- nvinfo : EIATTR_MAXREG_COUNT
	.align		4
        /*003c*/ 	.byte	0x03, 0x1b
        /*003e*/ 	.short	0x00ff


	//----- nvinfo : EIATTR_MERCURY_ISA_VERSION
	.align		4
        /*0040*/ 	.byte	0x03, 0x5f
        /*0042*/ 	.short	0x0101


	//----- nvinfo : EIATTR_VRC_CTA_INIT_COUNT
	.align		4
        /*0044*/ 	.byte	0x02, 0x4a
	.zero		1
	.zero		1


	//----- nvinfo : EIATTR_EXIT_INSTR_OFFSETS
	.align		4
        /*0048*/ 	.byte	0x04, 0x1c
        /*004a*/ 	.short	(.L_15 - .L_14)


	//   ....[0]....
.L_14:
        /*004c*/ 	.word	0x00000080


	//   ....[1]....
        /*0050*/ 	.word	0x00000130


	//   ....[2]....
        /*0054*/ 	.word	0x00000160


	//   ....[3]....
        /*0058*/ 	.word	0x000001d0


	//   ....[4]....
        /*005c*/ 	.word	0x00000200


	//----- nvinfo : EIATTR_CRS_STACK_SIZE
	.align		4
.L_15:
        /*0060*/ 	.byte	0x04, 0x1e
        /*0062*/ 	.short	(.L_17 - .L_16)
.L_16:
        /*0064*/ 	.word	0x00000000


	//----- nvinfo : EIATTR_CBANK_PARAM_SIZE
	.align		4
.L_17:
        /*0068*/ 	.byte	0x03, 0x19
        /*006a*/ 	.short	0x0010


	//----- nvinfo : EIATTR_PARAM_CBANK
	.align		4
        /*006c*/ 	.byte	0x04, 0x0a
        /*006e*/ 	.short	(.L_19 - .L_18)
	.align		4
.L_18:
        /*0070*/ 	.word	index@(.nv.constant0.bitonic_sort_step)
        /*0074*/ 	.short	0x0380
        /*0076*/ 	.short	0x0010


	//----- nvinfo : EIATTR_SW_WAR
	.align		4
.L_19:
        /*0078*/ 	.byte	0x04, 0x36
        /*007a*/ 	.short	(.L_21 - .L_20)
.L_20:
        /*007c*/ 	.word	0x00000008
.L_21:


//--------------------- .nv.callgraph             --------------------------
	.section	.nv.callgraph,"",@"SHT_CUDA_CALLGRAPH"
	.align	4
	.sectionentsize	8
	.align		4
        /*0000*/ 	.word	0x00000000
	.align		4
        /*0004*/ 	.word	0xffffffff
	.align		4
        /*0008*/ 	.word	0x00000000
	.align		4
        /*000c*/ 	.word	0xfffffffe
	.align		4
        /*0010*/ 	.word	0x00000000
	.align		4
        /*0014*/ 	.word	0xfffffffd
	.align		4
        /*0018*/ 	.word	0x00000000
	.align		4
        /*001c*/ 	.word	0xfffffffc


//--------------------- .text.bitonic_sort_step   --------------------------
	.section	.text.bitonic_sort_step,"ax",@progbits
	.align	128
        .global         bitonic_sort_step
        .type           bitonic_sort_step,@function
        .size           bitonic_sort_step,(.L_x_2 - bitonic_sort_step)
        .other          bitonic_sort_step,@"STO_CUDA_ENTRY STV_DEFAULT"
bitonic_sort_step:
.text.bitonic_sort_step:
[----:B------:R-:W-:Y:S01]  /*0000*/  LDC R1, c[0x0][0x37c] ;  /* 0x0000df00ff017b82 */ /* 0x000fe20000000800 */
[----:B------:R-:W0:Y:S01]  /*0010*/  S2R R7, SR_TID.X ;  /* 0x0000000000077919 */ /* 0x000e220000002100 */
[----:B------:R-:W0:Y:S01]  /*0020*/  LDCU UR4, c[0x0][0x360] ;  /* 0x00006c00ff0477ac */ /* 0x000e220008000800 */
[----:B------:R-:W0:Y:S01]  /*0030*/  S2R R0, SR_CTAID.X ;  /* 0x0000000000007919 */ /* 0x000e220000002500 */
[----:B------:R-:W1:Y:S01]  /*0040*/  LDCU UR5, c[0x0][0x388] ;  /* 0x00007100ff0577ac */ /* 0x000e620008000800 */
[----:B0-----:R-:W-:-:S05]  /*0050*/  IMAD R7, R0, UR4, R7 ;  /* 0x0000000400077c24 */ /* 0x001fca000f8e0207 */
[----:B-1----:R-:W-:-:S04]  /*0060*/  LOP3.LUT R9, R7, UR5, RZ, 0x3c, !PT ;  /* 0x0000000507097c12 */ /* 0x002fc8000f8e3cff */
[----:B------:R-:W-:-:S13]  /*0070*/  ISETP.GT.U32.AND P0, PT, R9, R7, PT ;  /* 0x000000070900720c */ /* 0x000fda0003f04070 */
[----:B------:R-:W-:Y:S05]  /*0080*/  @!P0 EXIT ;  /* 0x000000000000894d */ /* 0x000fea0003800000 */
[----:B------:R-:W0:Y:S02]  /*0090*/  LDCU UR4, c[0x0][0x38c] ;  /* 0x00007180ff0477ac */ /* 0x000e240008000800 */
[----:B0-----:R-:W-:Y:S01]  /*00a0*/  LOP3.LUT P0, RZ, R7, UR4, RZ, 0xc0, !PT ;  /* 0x0000000407ff7c12 */ /* 0x001fe2000f80c0ff */
[----:B------:R-:W0:-:S12]  /*00b0*/  LDCU.64 UR4, c[0x0][0x358] ;  /* 0x00006b00ff0477ac */ /* 0x000e180008000a00 */
[----:B------:R-:W-:Y:S05]  /*00c0*/  @P0 BRA `(.L_x_0) ;  /* 0x0000000000280947 */ /* 0x000fea0003800000 */
[----:B------:R-:W1:Y:S02]  /*00d0*/  LDC.64 R4, c[0x0][0x380] ;  /* 0x0000e000ff047b82 */ /* 0x000e640000000a00 */
[----:B-1----:R-:W-:-:S04]  /*00e0*/  IMAD.WIDE.U32 R2, R7, 0x4, R4 ;  /* 0x0000000407027825 */ /* 0x002fc800078e0004 */
[----:B------:R-:W-:Y:S01]  /*00f0*/  IMAD.WIDE.U32 R4, R9, 0x4, R4 ;  /* 0x0000000409047825 */ /* 0x000fe200078e0004 */
[----:B0-----:R-:W2:Y:S04]  /*0100*/  LDG.E R7, desc[UR4][R2.64] ;  /* 0x0000000402077981 */ /* 0x001ea8000c1e1900 */
[----:B------:R-:W2:Y:S02]  /*0110*/  LDG.E R0, desc[UR4][R4.64] ;  /* 0x0000000404007981 */ /* 0x000ea4000c1e1900 */
[----:B--2---:R-:W-:-:S13]  /*0120*/  FSETP.GT.AND P0, PT, R7, R0, PT ;  /* 0x000000000700720b */ /* 0x004fda0003f04000 */
[----:B------:R-:W-:Y:S05]  /*0130*/  @!P0 EXIT ;  /* 0x000000000000894d */ /* 0x000fea0003800000 */
[----:B------:R-:W-:Y:S04]  /*0140*/  STG.E desc[UR4][R2.64], R0 ;  /* 0x0000000002007986 */ /* 0x000fe8000c101904 */
[----:B------:R-:W-:Y:S01]  /*0150*/  STG.E desc[UR4][R4.64], R7 ;  /* 0x0000000704007986 */ /* 0x000fe2000c101904 */
[----:B------:R-:W-:Y:S05]  /*0160*/  EXIT ;  /* 0x000000000000794d */ /* 0x000fea0003800000 */
.L_x_0:
[----:B------:R-:W1:Y:S02]  /*0170*/  LDC.64 R2, c[0x0][0x380] ;  /* 0x0000e000ff027b82 */ /* 0x000e640000000a00 */
[----:B-1----:R-:W-:-:S04]  /*0180*/  IMAD.WIDE.U32 R4, R7, 0x4, R2 ;  /* 0x0000000407047825 */ /* 0x002fc800078e0002 */
[----:B------:R-:W-:Y:S01]  /*0190*/  IMAD.WIDE.U32 R2, R9, 0x4, R2 ;  /* 0x0000000409027825 */ /* 0x000fe200078e0002 */
[----:B0-----:R-:W2:Y:S04]  /*01a0*/  LDG.E R7, desc[UR4][R4.64] ;  /* 0x0000000404077981 */ /* 0x001ea8000c1e1900 */
[----:B------:R-:W2:Y:S02]  /*01b0*/  LDG.E R0, desc[UR4][R2.64] ;  /* 0x0000000402007981 */ /* 0x000ea4000c1e1900 */
[----:B--2---:R-:W-:-:S13]  /*01c0*/  FSETP.GEU.AND P0, PT, R7, R0, PT ;  /* 0x000000000700720b */ /* 0x004fda0003f0e000 */
[----:B------:R-:W-:Y:S05]  /*01d0*/  @P0 EXIT ;  /* 0x000000000000094d */ /* 0x000fea0003800000 */
[----:B------:R-:W-:Y:S04]  /*01e0*/  STG.E desc[UR4][R4.64], R0 ;  /* 0x0000000004007986 */ /* 0x000fe8000c101904 */
[----:B------:R-:W-:Y:S01]  /*01f0*/  STG.E desc[UR4][R2.64], R7 ;  /* 0x0000000702007986 */ /* 0x000fe2000c101904 */
[----:B------:R-:W-:Y:S05]  /*0200*/  EXIT ;  /* 0x000000000000794d */ /* 0x000fea0003800000 */
.L_x_1:
[----:B------:R-:W-:-:S00]  /*0210*/  BRA `(.L_x_1) ;  /* 0xfffffffc00fc7947 */ /* 0x000fc0000383ffff */
[----:B------:R-:W-:-:S00]  /*0220*/  NOP ;  /* 0x0000000000007918 */ /* 0x000fc00000000000 */
        /* <DEDUP_REMOVED lines=13> */
.L_x_2:


//--------------------- .nv.shared.reserved.0     --------------------------
	.section	.nv.shared.reserved.0,"aw",@nobits
	.weak		__nv_reservedSMEM_offset_0_alias
	.size		__nv_reservedSMEM_offset_0_alias, 0, 64
	.other		__nv_reservedSMEM_offset_0_alias,@"STO_CUDA_RESERVED_SHARED STV_DEFAULT"
__nv_reservedSMEM_offset_0_alias:
	.zero		0
	.zero		64


//--------------------- .nv.constant0.bitonic_sort_step --------------------------
	.section	.nv.constant0.bitonic_sort_step,"a",@progbits
	.sectionflags	@""
	.align	4
.nv.constant0.bitonic_sort_step:
	.zero		912


//--------------------- SYMBOLS --------------------------

	.type		.nv.reservedSmem.offset0,@object
	.size		.nv.reservedSmem.offset0,0x4
